//
// Generated by NVIDIA NVVM Compiler
//
// Compiler Build ID: CL-36424714
// Cuda compilation tools, release 13.0, V13.0.88
// Based on NVVM 20.0.0
//

.version 9.0
.target sm_100
.address_size 64

	// .globl	_Z15matrix_multiplyPKiS0_Pi

.visible .entry _Z15matrix_multiplyPKiS0_Pi(
	.param .u64 .ptr .align 1 _Z15matrix_multiplyPKiS0_Pi_param_0,
	.param .u64 .ptr .align 1 _Z15matrix_multiplyPKiS0_Pi_param_1,
	.param .u64 .ptr .align 1 _Z15matrix_multiplyPKiS0_Pi_param_2
)
{
	.reg .b32 	%r<108>;
	.reg .b64 	%rd<13>;

	ld.param.u64 	%rd1, [_Z15matrix_multiplyPKiS0_Pi_param_0];
	ld.param.u64 	%rd2, [_Z15matrix_multiplyPKiS0_Pi_param_1];
	ld.param.u64 	%rd3, [_Z15matrix_multiplyPKiS0_Pi_param_2];
	mov.u32 	%r1, %tid.x;
	mov.u32 	%r2, %ctaid.x;
	mov.u32 	%r3, %ntid.x;
	mad.lo.s32 	%r4, %r2, %r3, %r1;
	mov.u32 	%r5, %tid.y;
	mov.u32 	%r6, %ctaid.y;
	mov.u32 	%r7, %ntid.y;
	mad.lo.s32 	%r8, %r6, %r7, %r5;
	shl.b32 	%r9, %r8, 5;
	add.s32 	%r10, %r9, %r4;
	shl.b32 	%r11, %r4, 5;
	cvta.to.global.u64 	%rd4, %rd1;
	cvta.to.global.u64 	%rd5, %rd2;
	mul.wide.s32 	%rd6, %r11, 4;
	add.s64 	%rd7, %rd4, %rd6;
	ld.global.u32 	%r12, [%rd7];
	mul.wide.u32 	%rd8, %r8, 4;
	add.s64 	%rd9, %rd5, %rd8;
	ld.global.u32 	%r13, [%rd9];
	mul.lo.s32 	%r14, %r13, %r12;
	ld.global.u32 	%r15, [%rd7+4];
	ld.global.u32 	%r16, [%rd9+128];
	mad.lo.s32 	%r17, %r16, %r15, %r14;
	ld.global.u32 	%r18, [%rd7+8];
	ld.global.u32 	%r19, [%rd9+256];
	mad.lo.s32 	%r20, %r19, %r18, %r17;
	ld.global.u32 	%r21, [%rd7+12];
	ld.global.u32 	%r22, [%rd9+384];
	mad.lo.s32 	%r23, %r22, %r21, %r20;
	ld.global.u32 	%r24, [%rd7+16];
	ld.global.u32 	%r25, [%rd9+512];
	mad.lo.s32 	%r26, %r25, %r24, %r23;
	ld.global.u32 	%r27, [%rd7+20];
	ld.global.u32 	%r28, [%rd9+640];
	mad.lo.s32 	%r29, %r28, %r27, %r26;
	ld.global.u32 	%r30, [%rd7+24];
	ld.global.u32 	%r31, [%rd9+768];
	mad.lo.s32 	%r32, %r31, %r30, %r29;
	ld.global.u32 	%r33, [%rd7+28];
	ld.global.u32 	%r34, [%rd9+896];
	mad.lo.s32 	%r35, %r34, %r33, %r32;
	ld.global.u32 	%r36, [%rd7+32];
	ld.global.u32 	%r37, [%rd9+1024];
	mad.lo.s32 	%r38, %r37, %r36, %r35;
	ld.global.u32 	%r39, [%rd7+36];
	ld.global.u32 	%r40, [%rd9+1152];
	mad.lo.s32 	%r41, %r40, %r39, %r38;
	ld.global.u32 	%r42, [%rd7+40];
	ld.global.u32 	%r43, [%rd9+1280];
	mad.lo.s32 	%r44, %r43, %r42, %r41;
	ld.global.u32 	%r45, [%rd7+44];
	ld.global.u32 	%r46, [%rd9+1408];
	mad.lo.s32 	%r47, %r46, %r45, %r44;
	ld.global.u32 	%r48, [%rd7+48];
	ld.global.u32 	%r49, [%rd9+1536];
	mad.lo.s32 	%r50, %r49, %r48, %r47;
	ld.global.u32 	%r51, [%rd7+52];
	ld.global.u32 	%r52, [%rd9+1664];
	mad.lo.s32 	%r53, %r52, %r51, %r50;
	ld.global.u32 	%r54, [%rd7+56];
	ld.global.u32 	%r55, [%rd9+1792];
	mad.lo.s32 	%r56, %r55, %r54, %r53;
	ld.global.u32 	%r57, [%rd7+60];
	ld.global.u32 	%r58, [%rd9+1920];
	mad.lo.s32 	%r59, %r58, %r57, %r56;
	ld.global.u32 	%r60, [%rd7+64];
	ld.global.u32 	%r61, [%rd9+2048];
	mad.lo.s32 	%r62, %r61, %r60, %r59;
	ld.global.u32 	%r63, [%rd7+68];
	ld.global.u32 	%r64, [%rd9+2176];
	mad.lo.s32 	%r65, %r64, %r63, %r62;
	ld.global.u32 	%r66, [%rd7+72];
	ld.global.u32 	%r67, [%rd9+2304];
	mad.lo.s32 	%r68, %r67, %r66, %r65;
	ld.global.u32 	%r69, [%rd7+76];
	ld.global.u32 	%r70, [%rd9+2432];
	mad.lo.s32 	%r71, %r70, %r69, %r68;
	ld.global.u32 	%r72, [%rd7+80];
	ld.global.u32 	%r73, [%rd9+2560];
	mad.lo.s32 	%r74, %r73, %r72, %r71;
	ld.global.u32 	%r75, [%rd7+84];
	ld.global.u32 	%r76, [%rd9+2688];
	mad.lo.s32 	%r77, %r76, %r75, %r74;
	ld.global.u32 	%r78, [%rd7+88];
	ld.global.u32 	%r79, [%rd9+2816];
	mad.lo.s32 	%r80, %r79, %r78, %r77;
	ld.global.u32 	%r81, [%rd7+92];
	ld.global.u32 	%r82, [%rd9+2944];
	mad.lo.s32 	%r83, %r82, %r81, %r80;
	ld.global.u32 	%r84, [%rd7+96];
	ld.global.u32 	%r85, [%rd9+3072];
	mad.lo.s32 	%r86, %r85, %r84, %r83;
	ld.global.u32 	%r87, [%rd7+100];
	ld.global.u32 	%r88, [%rd9+3200];
	mad.lo.s32 	%r89, %r88, %r87, %r86;
	ld.global.u32 	%r90, [%rd7+104];
	ld.global.u32 	%r91, [%rd9+3328];
	mad.lo.s32 	%r92, %r91, %r90, %r89;
	ld.global.u32 	%r93, [%rd7+108];
	ld.global.u32 	%r94, [%rd9+3456];
	mad.lo.s32 	%r95, %r94, %r93, %r92;
	ld.global.u32 	%r96, [%rd7+112];
	ld.global.u32 	%r97, [%rd9+3584];
	mad.lo.s32 	%r98, %r97, %r96, %r95;
	ld.global.u32 	%r99, [%rd7+116];
	ld.global.u32 	%r100, [%rd9+3712];
	mad.lo.s32 	%r101, %r100, %r99, %r98;
	ld.global.u32 	%r102, [%rd7+120];
	ld.global.u32 	%r103, [%rd9+3840];
	mad.lo.s32 	%r104, %r103, %r102, %r101;
	ld.global.u32 	%r105, [%rd7+124];
	ld.global.u32 	%r106, [%rd9+3968];
	mad.lo.s32 	%r107, %r106, %r105, %r104;
	cvta.to.global.u64 	%rd10, %rd3;
	mul.wide.s32 	%rd11, %r10, 4;
	add.s64 	%rd12, %rd10, %rd11;
	st.global.u32 	[%rd12], %r107;
	ret;

}


// ===== COMPILED SASS (sm_100) =====

	.target	sm_100

	.elftype	@"ET_EXEC"


//--------------------- .note.nv.tkinfo           --------------------------
	.section	.note.nv.tkinfo,"",@"SHT_NOTE"
	.sectionflags	@"SHF_NOTE_NV_TKINFO"
	.tkinfo
        /*0018*/ 	.word	0x00000002
        /*0030*/ 	.string	""
        /*0030*/ 	.string	"ptxas"
        /*0030*/ 	.string	"Cuda compilation tools, release 13.0, V13.0.88"
        /*0030*/ 	.string	"Build cuda_13.0.r13.0/compiler.36424714_0"
        /*0030*/ 	.string	"-arch sm_100 -m 64 "



//--------------------- .note.nv.cuinfo           --------------------------
	.section	.note.nv.cuinfo,"",@"SHT_NOTE"
	.sectionflags	@"SHF_NOTE_NV_CUINFO"
        /*0018*/ 	.short	0x0002
        /*001a*/ 	.short	0x0064
        /*001c*/ 	.short	0x0082
	.zero		2


//--------------------- .nv.info                  --------------------------
	.section	.nv.info,"",@"SHT_CUDA_INFO"
	.align	4


	//----- nvinfo : EIATTR_REGCOUNT
	.align		4
        /*0000*/ 	.byte	0x04, 0x2f
        /*0002*/ 	.short	(.L_1 - .L_0)
	.align		4
.L_0:
        /*0004*/ 	.word	index@(_Z15matrix_multiplyPKiS0_Pi)
        /*0008*/ 	.word	0x00000020


	//----- nvinfo : EIATTR_FRAME_SIZE
	.align		4
.L_1:
        /*000c*/ 	.byte	0x04, 0x11
        /*000e*/ 	.short	(.L_3 - .L_2)
	.align		4
.L_2:
        /*0010*/ 	.word	index@(_Z15matrix_multiplyPKiS0_Pi)
        /*0014*/ 	.word	0x00000000


	//----- nvinfo : EIATTR_MIN_STACK_SIZE
	.align		4
.L_3:
        /*0018*/ 	.byte	0x04, 0x12
        /*001a*/ 	.short	(.L_5 - .L_4)
	.align		4
.L_4:
        /*001c*/ 	.word	index@(_Z15matrix_multiplyPKiS0_Pi)
        /*0020*/ 	.word	0x00000000
.L_5:


//--------------------- .nv.compat                --------------------------
	.section	.nv.compat,"",@"SHT_CUDA_COMPAT_INFO"
	.align	4
        /*0000*/ 	.byte	0x02, 0x09, 0x00, 0x00, 0x02, 0x02, 0x01, 0x00, 0x02, 0x05, 0x05, 0x00, 0x03, 0x07, 0x01, 0x01
        /*0010*/ 	.byte	0x02, 0x03, 0x00, 0x00, 0x02, 0x06, 0x01, 0x00, 0x04, 0x0b, 0x08, 0x00, 0x09, 0x00, 0x00, 0x00
        /*0020*/ 	.byte	0x00, 0x00, 0x00, 0x00


//--------------------- .nv.info._Z15matrix_multiplyPKiS0_Pi --------------------------
	.section	.nv.info._Z15matrix_multiplyPKiS0_Pi,"",@"SHT_CUDA_INFO"
	.sectionflags	@""
	.align	4


	//----- nvinfo : EIATTR_CUDA_API_VERSION
	.align		4
        /*0000*/ 	.byte	0x04, 0x37
        /*0002*/ 	.short	(.L_7 - .L_6)
.L_6:
        /*0004*/ 	.word	0x00000082


	//----- nvinfo : EIATTR_KPARAM_INFO
	.align		4
.L_7:
        /*0008*/ 	.byte	0x04, 0x17
        /*000a*/ 	.short	(.L_9 - .L_8)
.L_8:
        /*000c*/ 	.word	0x00000000
        /*0010*/ 	.short	0x0002
        /*0012*/ 	.short	0x0010
        /*0014*/ 	.byte	0x00, 0xf5, 0x21, 0x00


	//----- nvinfo : EIATTR_KPARAM_INFO
	.align		4
.L_9:
        /*0018*/ 	.byte	0x04, 0x17
        /*001a*/ 	.short	(.L_11 - .L_10)
.L_10:
        /*001c*/ 	.word	0x00000000
        /*0020*/ 	.short	0x0001
        /*0022*/ 	.short	0x0008
        /*0024*/ 	.byte	0x00, 0xf5, 0x21, 0x00


	//----- nvinfo : EIATTR_KPARAM_INFO
	.align		4
.L_11:
        /*0028*/ 	.byte	0x04, 0x17
        /*002a*/ 	.short	(.L_13 - .L_12)
.L_12:
        /*002c*/ 	.word	0x00000000
        /*0030*/ 	.short	0x0000
        /*0032*/ 	.short	0x0000
        /*0034*/ 	.byte	0x00, 0xf5, 0x21, 0x00


	//----- nvinfo : EIATTR_SPARSE_MMA_MASK
	.align		4
.L_13:
        /*0038*/ 	.byte	0x03, 0x50
        /*003a*/ 	.short	0x0000


	//----- nvinfo : EIATTR_MAXREG_COUNT
	.align		4
        /*003c*/ 	.byte	0x03, 0x1b
        /*003e*/ 	.short	0x00ff


	//----- nvinfo : EIATTR_MERCURY_ISA_VERSION
	.align		4
        /*0040*/ 	.byte	0x03, 0x5f
        /*0042*/ 	.short	0x0101


	//----- nvinfo : EIATTR_VRC_CTA_INIT_COUNT
	.align		4
        /*0044*/ 	.byte	0x02, 0x4a
	.zero		1
	.zero		1


	//----- nvinfo : EIATTR_EXIT_INSTR_OFFSETS
	.align		4
        /*0048*/ 	.byte	0x04, 0x1c
        /*004a*/ 	.short	(.L_15 - .L_14)


	//   ....[0]....
.L_14:
        /*004c*/ 	.word	0x00000730


	//----- nvinfo : EIATTR_CBANK_PARAM_SIZE
	.align		4
.L_15:
        /*0050*/ 	.byte	0x03, 0x19
        /*0052*/ 	.short	0x0018


	//----- nvinfo : EIATTR_PARAM_CBANK
	.align		4
        /*0054*/ 	.byte	0x04, 0x0a
        /*0056*/ 	.short	(.L_17 - .L_16)
	.align		4
.L_16:
        /*0058*/ 	.word	index@(.nv.constant0._Z15matrix_multiplyPKiS0_Pi)
        /*005c*/ 	.short	0x0380
        /*005e*/ 	.short	0x0018


	//----- nvinfo : EIATTR_SW_WAR
	.align		4
.L_17:
        /*0060*/ 	.byte	0x04, 0x36
        /*0062*/ 	.short	(.L_19 - .L_18)
.L_18:
        /*0064*/ 	.word	0x00000008
.L_19:


//--------------------- .nv.callgraph             --------------------------
	.section	.nv.callgraph,"",@"SHT_CUDA_CALLGRAPH"
	.align	4
	.sectionentsize	8
	.align		4
        /*0000*/ 	.word	0x00000000
	.align		4
        /*0004*/ 	.word	0xffffffff
	.align		4
        /*0008*/ 	.word	0x00000000
	.align		4
        /*000c*/ 	.word	0xfffffffe
	.align		4
        /*0010*/ 	.word	0x00000000
	.align		4
        /*0014*/ 	.word	0xfffffffd
	.align		4
        /*0018*/ 	.word	0x00000000
	.align		4
        /*001c*/ 	.word	0xfffffffc


//--------------------- .text._Z15matrix_multiplyPKiS0_Pi --------------------------
	.section	.text._Z15matrix_multiplyPKiS0_Pi,"ax",@progbits
	.align	128
        .global         _Z15matrix_multiplyPKiS0_Pi
        .type           _Z15matrix_multiplyPKiS0_Pi,@function
        .size           _Z15matrix_multiplyPKiS0_Pi,(.L_x_1 - _Z15matrix_multiplyPKiS0_Pi)
        .other          _Z15matrix_multiplyPKiS0_Pi,@"STO_CUDA_ENTRY STV_DEFAULT"
_Z15matrix_multiplyPKiS0_Pi:
.text._Z15matrix_multiplyPKiS0_Pi:
[----:B------:R-:W-:Y:S01]  /*0000*/  LDC R1, c[0x0][0x37c] ;  /* 0x0000df00ff017b82 */ /* 0x000fe20000000800 */
[----:B------:R-:W0:Y:S07]  /*0010*/  S2R R0, SR_TID.X ;  /* 0x0000000000007919 */ /* 0x000e2e0000002100 */
[----:B------:R-:W0:Y:S01]  /*0020*/  S2UR UR6, SR_CTAID.X ;  /* 0x00000000000679c3 */ /* 0x000e220000002500 */
[----:B------:R-:W1:Y:S01]  /*0030*/  LDCU.64 UR4, c[0x0][0x358] ;  /* 0x00006b00ff0477ac */ /* 0x000e620008000a00 */
[----:B------:R-:W2:Y:S06]  /*0040*/  S2R R6, SR_TID.Y ;  /* 0x0000000000067919 */ /* 0x000eac0000002200 */
[----:B------:R-:W0:Y:S08]  /*0050*/  LDC R7, c[0x0][0x360] ;  /* 0x0000d800ff077b82 */ /* 0x000e300000000800 */
[----:B------:R-:W2:Y:S08]  /*0060*/  S2UR UR7, SR_CTAID.Y ;  /* 0x00000000000779c3 */ /* 0x000eb00000002600 */
[----:B------:R-:W2:Y:S08]  /*0070*/  LDC R11, c[0x0][0x364] ;  /* 0x0000d900ff0b7b82 */ /* 0x000eb00000000800 */
[----:B------:R-:W3:Y:S01]  /*0080*/  LDC.64 R2, c[0x0][0x380] ;  /* 0x0000e000ff027b82 */ /* 0x000ee20000000a00 */
[----:B0-----:R-:W-:-:S05]  /*0090*/  IMAD R0, R7, UR6, R0 ;  /* 0x0000000607007c24 */ /* 0x001fca000f8e0200 */
[----:B------:R-:W-:Y:S02]  /*00a0*/  SHF.L.U32 R9, R0, 0x5, RZ ;  /* 0x0000000500097819 */ /* 0x000fe400000006ff */
[----:B------:R-:W0:Y:S01]  /*00b0*/  LDC.64 R4, c[0x0][0x388] ;  /* 0x0000e200ff047b82 */ /* 0x000e220000000a00 */
[----:B--2---:R-:W-:Y:S02]  /*00c0*/  IMAD R7, R11, UR7, R6 ;  /* 0x000000070b077c24 */ /* 0x004fe4000f8e0206 */
[----:B---3--:R-:W-:-:S05]  /*00d0*/  IMAD.WIDE R2, R9, 0x4, R2 ;  /* 0x0000000409027825 */ /* 0x008fca00078e0202 */
[----:B-1----:R-:W2:Y:S01]  /*00e0*/  LDG.E R12, desc[UR4][R2.64] ;  /* 0x00000004020c7981 */ /* 0x002ea2000c1e1900 */
[----:B0-----:R-:W-:-:S03]  /*00f0*/  IMAD.WIDE.U32 R4, R7, 0x4, R4 ;  /* 0x0000000407047825 */ /* 0x001fc600078e0004 */
[----:B------:R-:W3:Y:S04]  /*0100*/  LDG.E R17, desc[UR4][R2.64+0x4] ;  /* 0x0000040402117981 */ /* 0x000ee8000c1e1900 */
[----:B------:R-:W2:Y:S04]  /*0110*/  LDG.E R15, desc[UR4][R4.64] ;  /* 0x00000004040f7981 */ /* 0x000ea8000c1e1900 */
[----:B------:R-:W3:Y:S04]  /*0120*/  LDG.E R24, desc[UR4][R4.64+0x80] ;  /* 0x0000800404187981 */ /* 0x000ee8000c1e1900 */
[----:B------:R-:W4:Y:S04]  /*0130*/  LDG.E R19, desc[UR4][R2.64+0x8] ;  /* 0x0000080402137981 */ /* 0x000f28000c1e1900 */
[----:B------:R-:W4:Y:S04]  /*0140*/  LDG.E R16, desc[UR4][R4.64+0x100] ;  /* 0x0001000404107981 */ /* 0x000f28000c1e1900 */
[----:B------:R-:W5:Y:S04]  /*0150*/  LDG.E R20, desc[UR4][R2.64+0xc] ;  /* 0x00000c0402147981 */ /* 0x000f68000c1e1900 */
        /* <DEDUP_REMOVED lines=14> */
[----:B------:R-:W5:Y:S01]  /*0240*/  LDG.E R28, desc[UR4][R4.64+0xf80] ;  /* 0x000f8004041c7981 */ /* 0x000f62000c1e1900 */
[----:B--2---:R-:W-:-:S03]  /*0250*/  IMAD R14, R12, R15, RZ ;  /* 0x0000000f0c0e7224 */ /* 0x004fc600078e02ff */
[----:B------:R-:W2:Y:S04]  /*0260*/  LDG.E R12, desc[UR4][R2.64+0x24] ;  /* 0x00002404020c7981 */ /* 0x000ea8000c1e1900 */
[----:B------:R-:W2:Y:S01]  /*0270*/  LDG.E R15, desc[UR4][R4.64+0x480] ;  /* 0x00048004040f7981 */ /* 0x000ea2000c1e1900 */
[----:B---3--:R-:W-:-:S03]  /*0280*/  IMAD R24, R17, R24, R14 ;  /* 0x0000001811187224 */ /* 0x008fc600078e020e */
[----:B------:R-:W3:Y:S04]  /*0290*/  LDG.E R14, desc[UR4][R2.64+0x28] ;  /* 0x00002804020e7981 */ /* 0x000ee8000c1e1900 */
[----:B------:R-:W3:Y:S01]  /*02a0*/  LDG.E R17, desc[UR4][R4.64+0x500] ;  /* 0x0005000404117981 */ /* 0x000ee2000c1e1900 */
[----:B----4-:R-:W-:-:S03]  /*02b0*/  IMAD R24, R19, R16, R24 ;  /* 0x0000001013187224 */ /* 0x010fc600078e0218 */
[----:B------:R-:W4:Y:S04]  /*02c0*/  LDG.E R16, desc[UR4][R2.64+0x2c] ;  /* 0x00002c0402107981 */ /* 0x000f28000c1e1900 */
[----:B------:R-:W4:Y:S01]  /*02d0*/  LDG.E R19, desc[UR4][R4.64+0x580] ;  /* 0x0005800404137981 */ /* 0x000f22000c1e1900 */
[----:B-----5:R-:W-:-:S03]  /*02e0*/  IMAD R24, R20, R23, R24 ;  /* 0x0000001714187224 */ /* 0x020fc600078e0218 */
[----:B------:R-:W5:Y:S04]  /*02f0*/  LDG.E R20, desc[UR4][R2.64+0x30] ;  /* 0x0000300402147981 */ /* 0x000f68000c1e1900 */
[----:B------:R-:W5:Y:S01]  /*0300*/  LDG.E R23, desc[UR4][R4.64+0x600] ;  /* 0x0006000404177981 */ /* 0x000f62000c1e1900 */
[----:B------:R-:W-:-:S03]  /*0310*/  IMAD R24, R22, R25, R24 ;  /* 0x0000001916187224 */ /* 0x000fc600078e0218 */
        /* <DEDUP_REMOVED lines=14> */
[----:B--2---:R-:W-:-:S03]  /*0400*/  IMAD R24, R12, R15, R24 ;  /* 0x0000000f0c187224 */ /* 0x004fc600078e0218 */
        /* <DEDUP_REMOVED lines=35> */
[----:B-----5:R-:W-:-:S04]  /*0640*/  IMAD R19, R23, R20, R19 ;  /* 0x0000001417137224 */ /* 0x020fc800078e0213 */
[----:B------:R-:W-:-:S04]  /*0650*/  IMAD R19, R22, R25, R19 ;  /* 0x0000001916137224 */ /* 0x000fc800078e0213 */
[----:B------:R-:W-:-:S04]  /*0660*/  IMAD R18, R18, R21, R19 ;  /* 0x0000001512127224 */ /* 0x000fc800078e0213 */
[----:B------:R-:W-:Y:S02]  /*0670*/  IMAD R6, R6, R9, R18 ;  /* 0x0000000906067224 */ /* 0x000fe400078e0212 */
[----:B------:R-:W0:Y:S02]  /*0680*/  LDC.64 R18, c[0x0][0x390] ;  /* 0x0000e400ff127b82 */ /* 0x000e240000000a00 */
[----:B------:R-:W-:-:S04]  /*0690*/  IMAD R6, R11, R8, R6 ;  /* 0x000000080b067224 */ /* 0x000fc800078e0206 */
[----:B------:R-:W-:Y:S01]  /*06a0*/  IMAD R6, R10, R13, R6 ;  /* 0x0000000d0a067224 */ /* 0x000fe200078e0206 */
[----:B------:R-:W-:-:S05]  /*06b0*/  LEA R7, R7, R0, 0x5 ;  /* 0x0000000007077211 */ /* 0x000fca00078e28ff */
[----:B0-----:R-:W-:-:S04]  /*06c0*/  IMAD.WIDE R18, R7, 0x4, R18 ;  /* 0x0000000407127825 */ /* 0x001fc800078e0212 */
[----:B--2---:R-:W-:-:S04]  /*06d0*/  IMAD R6, R12, R15, R6 ;  /* 0x0000000f0c067224 */ /* 0x004fc800078e0206 */
[----:B---3--:R-:W-:-:S04]  /*06e0*/  IMAD R6, R14, R17, R6 ;  /* 0x000000110e067224 */ /* 0x008fc800078e0206 */
[----:B----4-:R-:W-:-:S04]  /*06f0*/  IMAD R6, R24, R27, R6 ;  /* 0x0000001b18067224 */ /* 0x010fc800078e0206 */
[----:B------:R-:W-:-:S04]  /*0700*/  IMAD R29, R16, R29, R6 ;  /* 0x0000001d101d7224 */ /* 0x000fc800078e0206 */
[----:B------:R-:W-:-:S05]  /*0710*/  IMAD R29, R26, R28, R29 ;  /* 0x0000001c1a1d7224 */ /* 0x000fca00078e021d */
[----:B------:R-:W-:Y:S01]  /*0720*/  STG.E desc[UR4][R18.64], R29 ;  /* 0x0000001d12007986 */ /* 0x000fe2000c101904 */
[----:B------:R-:W-:Y:S05]  /*0730*/  EXIT ;  /* 0x000000000000794d */ /* 0x000fea0003800000 */
.L_x_0:
[----:B------:R-:W-:-:S00]  /*0740*/  BRA `(.L_x_0) ;  /* 0xfffffffc00fc7947 */ /* 0x000fc0000383ffff */
[----:B------:R-:W-:-:S00]  /*0750*/  NOP ;  /* 0x0000000000007918 */ /* 0x000fc00000000000 */
        /* <DEDUP_REMOVED lines=10> */
.L_x_1:


//--------------------- .nv.shared.reserved.0     --------------------------
	.section	.nv.shared.reserved.0,"aw",@nobits
	.weak		__nv_reservedSMEM_offset_0_alias
	.size		__nv_reservedSMEM_offset_0_alias, 0, 64
	.other		__nv_reservedSMEM_offset_0_alias,@"STO_CUDA_RESERVED_SHARED STV_DEFAULT"
__nv_reservedSMEM_offset_0_alias:
	.zero		0
	.zero		64


//--------------------- .nv.constant0._Z15matrix_multiplyPKiS0_Pi --------------------------
	.section	.nv.constant0._Z15matrix_multiplyPKiS0_Pi,"a",@progbits
	.sectionflags	@""
	.align	4
.nv.constant0._Z15matrix_multiplyPKiS0_Pi:
	.zero		920


//--------------------- SYMBOLS --------------------------

	.type		.nv.reservedSmem.offset0,@object
	.size		.nv.reservedSmem.offset0,0x4
